	.headerflags	@"EF_CUDA_TEXMODE_UNIFIED EF_CUDA_64BIT_ADDRESS EF_CUDA_ACCELERATORS EF_CUDA_SM90 EF_CUDA_VIRTUAL_SM(EF_CUDA_SM90)"
	.elftype	@"ET_EXEC"


//--------------------- .nv.info                  --------------------------
	.section	.nv.info,"",@"SHT_CUDA_INFO"
	.align	4


	//----- nvinfo : EIATTR_REGCOUNT
	.align		4
        /*0000*/ 	.byte	0x04, 0x2f
        /*0002*/ 	.short	(.L_2 - .L_1)
	.align		4
.L_1:
        /*0004*/ 	.word	index@(triton_per_fused__native_batch_norm_legit_cat_leaky_relu_10)
        /*0008*/ 	.word	0x00000018


	//----- nvinfo : EIATTR_MIN_STACK_SIZE
	.align		4
.L_2:
        /*000c*/ 	.byte	0x04, 0x12
        /*000e*/ 	.short	(.L_4 - .L_3)
	.align		4
.L_3:
        /*0010*/ 	.word	index@(triton_per_fused__native_batch_norm_legit_cat_leaky_relu_10)
        /*0014*/ 	.word	0x00000000


	//----- nvinfo : EIATTR_FRAME_SIZE
	.align		4
.L_4:
        /*0018*/ 	.byte	0x04, 0x11
        /*001a*/ 	.short	(.L_6 - .L_5)
	.align		4
.L_5:
        /*001c*/ 	.word	index@(triton_per_fused__native_batch_norm_legit_cat_leaky_relu_10)
        /*0020*/ 	.word	0x00000000


	//----- nvinfo : EIATTR_MIN_STACK_SIZE
	.align		4
.L_6:
        /*0024*/ 	.byte	0x04, 0x12
        /*0026*/ 	.short	(.L_8 - .L_7)
	.align		4
.L_7:
        /*0028*/ 	.word	index@(triton_per_fused__native_batch_norm_legit_cat_leaky_relu_10)
        /*002c*/ 	.word	0x00000000
.L_8:


//--------------------- .nv.info.triton_per_fused__native_batch_norm_legit_cat_leaky_relu_10 --------------------------
	.section	.nv.info.triton_per_fused__native_batch_norm_legit_cat_leaky_relu_10,"",@"SHT_CUDA_INFO"
	.sectionflags	@""
	.align	4


	//----- nvinfo : EIATTR_CUDA_API_VERSION
	.align		4
        /*0000*/ 	.byte	0x04, 0x37
        /*0002*/ 	.short	(.L_10 - .L_9)
.L_9:
        /*0004*/ 	.word	0x0000007c


	//----- nvinfo : EIATTR_KPARAM_INFO
	.align		4
.L_10:
        /*0008*/ 	.byte	0x04, 0x17
        /*000a*/ 	.short	(.L_12 - .L_11)
.L_11:
        /*000c*/ 	.word	0x00000000
        /*0010*/ 	.short	0x0006
        /*0012*/ 	.short	0x002c
        /*0014*/ 	.byte	0x00, 0xf0, 0x11, 0x00


	//----- nvinfo : EIATTR_KPARAM_INFO
	.align		4
.L_12:
        /*0018*/ 	.byte	0x04, 0x17
        /*001a*/ 	.short	(.L_14 - .L_13)
.L_13:
        /*001c*/ 	.word	0x00000000
        /*0020*/ 	.short	0x0005
        /*0022*/ 	.short	0x0028
        /*0024*/ 	.byte	0x00, 0xf0, 0x11, 0x00


	//----- nvinfo : EIATTR_KPARAM_INFO
	.align		4
.L_14:
        /*0028*/ 	.byte	0x04, 0x17
        /*002a*/ 	.short	(.L_16 - .L_15)
.L_15:
        /*002c*/ 	.word	0x00000000
        /*0030*/ 	.short	0x0004
        /*0032*/ 	.short	0x0020
        /*0034*/ 	.byte	0x00, 0xf4, 0x21, 0x00


	//----- nvinfo : EIATTR_KPARAM_INFO
	.align		4
.L_16:
        /*0038*/ 	.byte	0x04, 0x17
        /*003a*/ 	.short	(.L_18 - .L_17)
.L_17:
        /*003c*/ 	.word	0x00000000
        /*0040*/ 	.short	0x0003
        /*0042*/ 	.short	0x0018
        /*0044*/ 	.byte	0x00, 0xf4, 0x21, 0x00


	//----- nvinfo : EIATTR_KPARAM_INFO
	.align		4
.L_18:
        /*0048*/ 	.byte	0x04, 0x17
        /*004a*/ 	.short	(.L_20 - .L_19)
.L_19:
        /*004c*/ 	.word	0x00000000
        /*0050*/ 	.short	0x0002
        /*0052*/ 	.short	0x0010
        /*0054*/ 	.byte	0x00, 0xf4, 0x21, 0x00


	//----- nvinfo : EIATTR_KPARAM_INFO
	.align		4
.L_20:
        /*0058*/ 	.byte	0x04, 0x17
        /*005a*/ 	.short	(.L_22 - .L_21)
.L_21:
        /*005c*/ 	.word	0x00000000
        /*0060*/ 	.short	0x0001
        /*0062*/ 	.short	0x0008
        /*0064*/ 	.byte	0x00, 0xf4, 0x21, 0x00


	//----- nvinfo : EIATTR_KPARAM_INFO
	.align		4
.L_22:
        /*0068*/ 	.byte	0x04, 0x17
        /*006a*/ 	.short	(.L_24 - .L_23)
.L_23:
        /*006c*/ 	.word	0x00000000
        /*0070*/ 	.short	0x0000
        /*0072*/ 	.short	0x0000
        /*0074*/ 	.byte	0x00, 0xf4, 0x21, 0x00


	//----- nvinfo : EIATTR_SPARSE_MMA_MASK
	.align		4
.L_24:
        /*0078*/ 	.byte	0x03, 0x50
        /*007a*/ 	.short	0x0000


	//----- nvinfo : EIATTR_MAXREG_COUNT
	.align		4
        /*007c*/ 	.byte	0x03, 0x1b
        /*007e*/ 	.short	0x00ff


	//----- nvinfo : EIATTR_COOP_GROUP_MASK_REGIDS
	.align		4
        /*0080*/ 	.byte	0x04, 0x29
        /*0082*/ 	.short	(.L_26 - .L_25)


	//   ....[0]....
.L_25:
        /*0084*/ 	.word	0xffffffff


	//   ....[1]....
        /*0088*/ 	.word	0xffffffff


	//   ....[2]....
        /*008c*/ 	.word	0xffffffff


	//   ....[3]....
        /*0090*/ 	.word	0xffffffff


	//   ....[4]....
        /*0094*/ 	.word	0xffffffff


	//   ....[5]....
        /*0098*/ 	.word	0xffffffff


	//   ....[6]....
        /*009c*/ 	.word	0xffffffff


	//   ....[7]....
        /*00a0*/ 	.word	0xffffffff


	//   ....[8]....
        /*00a4*/ 	.word	0xffffffff


	//   ....[9]....
        /*00a8*/ 	.word	0xffffffff


	//   ....[10]....
        /*00ac*/ 	.word	0xffffffff


	//   ....[11]....
        /*00b0*/ 	.word	0xffffffff


	//----- nvinfo : EIATTR_COOP_GROUP_INSTR_OFFSETS
	.align		4
.L_26:
        /*00b4*/ 	.byte	0x04, 0x28
        /*00b6*/ 	.short	(.L_28 - .L_27)


	//   ....[0]....
.L_27:
        /*00b8*/ 	.word	0x00000130


	//   ....[1]....
        /*00bc*/ 	.word	0x00000160


	//   ....[2]....
        /*00c0*/ 	.word	0x00000190


	//   ....[3]....
        /*00c4*/ 	.word	0x000001b0


	//   ....[4]....
        /*00c8*/ 	.word	0x000001d0


	//   ....[5]....
        /*00cc*/ 	.word	0x00000250


	//   ....[6]....
        /*00d0*/ 	.word	0x000002e0


	//   ....[7]....
        /*00d4*/ 	.word	0x00000300


	//   ....[8]....
        /*00d8*/ 	.word	0x00000320


	//   ....[9]....
        /*00dc*/ 	.word	0x00000340


	//   ....[10]....
        /*00e0*/ 	.word	0x00000370


	//   ....[11]....
        /*00e4*/ 	.word	0x00000450


	//----- nvinfo : EIATTR_EXIT_INSTR_OFFSETS
	.align		4
.L_28:
        /*00e8*/ 	.byte	0x04, 0x1c
        /*00ea*/ 	.short	(.L_30 - .L_29)


	//   ....[0]....
.L_29:
        /*00ec*/ 	.word	0x000005b0


	//   ....[1]....
        /*00f0*/ 	.word	0x000005d0


	//----- nvinfo : EIATTR_REQNTID
	.align		4
.L_30:
        /*00f4*/ 	.byte	0x04, 0x10
        /*00f6*/ 	.short	(.L_32 - .L_31)
.L_31:
        /*00f8*/ 	.word	0x00000040
        /*00fc*/ 	.word	0x00000001
        /*0100*/ 	.word	0x00000001


	//----- nvinfo : EIATTR_CBANK_PARAM_SIZE
	.align		4
.L_32:
        /*0104*/ 	.byte	0x03, 0x19
        /*0106*/ 	.short	0x0030


	//----- nvinfo : EIATTR_PARAM_CBANK
	.align		4
        /*0108*/ 	.byte	0x04, 0x0a
        /*010a*/ 	.short	(.L_34 - .L_33)
	.align		4
.L_33:
        /*010c*/ 	.word	index@(.nv.constant0.triton_per_fused__native_batch_norm_legit_cat_leaky_relu_10)
        /*0110*/ 	.short	0x0210
        /*0112*/ 	.short	0x0030


	//----- nvinfo : EIATTR_SW_WAR
	.align		4
.L_34:
        /*0114*/ 	.byte	0x04, 0x36
        /*0116*/ 	.short	(.L_36 - .L_35)
.L_35:
        /*0118*/ 	.word	0x00000008
.L_36:


//--------------------- .nv.callgraph             --------------------------
	.section	.nv.callgraph,"",@"SHT_CUDA_CALLGRAPH"
	.align	4
	.sectionentsize	8
	.align		4
        /*0000*/ 	.word	0x00000000
	.align		4
        /*0004*/ 	.word	0xffffffff
	.align		4
        /*0008*/ 	.word	0x00000000
	.align		4
        /*000c*/ 	.word	0xfffffffe
	.align		4
        /*0010*/ 	.word	0x00000000
	.align		4
        /*0014*/ 	.word	0xfffffffd
	.align		4
        /*0018*/ 	.word	0x00000000
	.align		4
        /*001c*/ 	.word	0xfffffffc


//--------------------- .nv.constant4             --------------------------
	.section	.nv.constant4,"a",@progbits
	.align	8
	.align		8
.nv.constant4:
        /*0000*/ 	.dword	_$_str


//--------------------- .text.triton_per_fused__native_batch_norm_legit_cat_leaky_relu_10 --------------------------
	.section	.text.triton_per_fused__native_batch_norm_legit_cat_leaky_relu_10,"ax",@progbits
	.sectionflags	@"SHF_BARRIERS=1"
	.align	128
        .global         triton_per_fused__native_batch_norm_legit_cat_leaky_relu_10
        .type           triton_per_fused__native_batch_norm_legit_cat_leaky_relu_10,@function
        .size           triton_per_fused__native_batch_norm_legit_cat_leaky_relu_10,(.L_x_1 - triton_per_fused__native_batch_norm_legit_cat_leaky_relu_10)
        .other          triton_per_fused__native_batch_norm_legit_cat_leaky_relu_10,@"STO_CUDA_ENTRY STV_DEFAULT"
triton_per_fused__native_batch_norm_legit_cat_leaky_relu_10:
.text.triton_per_fused__native_batch_norm_legit_cat_leaky_relu_10:
[----:B------:R-:W0:Y:S02]  /*0000*/  LDC R1, c[0x0][0x28] ;  /* 0x00000a00ff017b82 */ /* 0x000e240000000800 */
[----:B------:R-:W1:Y:S01]  /*0010*/  S2R R13, SR_TID.X ;  /* 0x00000000000d7919 */ /* 0x000e620000002100 */
[----:B------:R-:W2:Y:S01]  /*0020*/  LDC.64 R6, c[0x0][0x210] ;  /* 0x00008400ff067b82 */ /* 0x000ea20000000a00 */
[----:B------:R-:W-:Y:S01]  /*0030*/  HFMA2.MMA R5, -RZ, RZ, 0, 0 ;  /* 0x00000000ff057435 */ /* 0x000fe200000001ff */
[----:B------:R-:W-:Y:S01]  /*0040*/  ULDC.64 UR6, c[0x0][0x208] ;  /* 0x0000820000067ab9 */ /* 0x000fe20000000a00 */
[----:B------:R-:W3:Y:S01]  /*0050*/  S2R R0, SR_CTAID.X ;  /* 0x0000000000007919 */ /* 0x000ee20000002500 */
[----:B-1----:R-:W-:Y:S02]  /*0060*/  LOP3.LUT R3, R13, 0x3f, RZ, 0xc0, !PT ;  /* 0x0000003f0d037812 */ /* 0x002fe400078ec0ff */
[C---:B---3--:R-:W-:Y:S02]  /*0070*/  ISETP.GE.AND P1, PT, R0.reuse, 0x400, PT ;  /* 0x000004000000780c */ /* 0x048fe40003f26270 */
[----:B------:R-:W-:-:S05]  /*0080*/  LEA R2, R0, R3, 0x6 ;  /* 0x0000000300027211 */ /* 0x000fca00078e30ff */
[----:B--2---:R-:W-:-:S06]  /*0090*/  IMAD.WIDE R6, R2, 0x4, R6 ;  /* 0x0000000402067825 */ /* 0x004fcc00078e0206 */
[----:B------:R1:W2:Y:S01]  /*00a0*/  @!P1 LDG.E R5, desc[UR6][R6.64] ;  /* 0x0000000606059981 */ /* 0x0002a2000c1e1900 */
[----:B------:R-:W3:Y:S01]  /*00b0*/  S2UR UR5, SR_CgaCtaId ;  /* 0x00000000000579c3 */ /* 0x000ee20000008800 */
[C---:B------:R-:W-:Y:S01]  /*00c0*/  LOP3.LUT P2, RZ, R13.reuse, 0x1f, RZ, 0xc0, !PT ;  /* 0x0000001f0dff7812 */ /* 0x040fe2000784c0ff */
[----:B------:R-:W-:Y:S01]  /*00d0*/  UMOV UR4, 0x400 ;  /* 0x0000040000047882 */ /* 0x000fe20000000000 */
[----:B------:R-:W-:Y:S01]  /*00e0*/  ISETP.GE.AND P3, PT, R13, 0x2, PT ;  /* 0x000000020d00780c */ /* 0x000fe20003f66270 */
[----:B---3--:R-:W-:-:S06]  /*00f0*/  UPRMT UR4, UR5, 0x654, UR4 ;  /* 0x0000065405047896 */ /* 0x008fcc0008000004 */
[----:B-1----:R-:W-:Y:S02]  /*0100*/  LEA R7, R13, UR4, 0x2 ;  /* 0x000000040d077c11 */ /* 0x002fe4000f8e10ff */
[----:B--2---:R-:W-:-:S04]  /*0110*/  SEL R14, R5, RZ, !P1 ;  /* 0x000000ff050e7207 */ /* 0x004fc80004800000 */
[----:B------:R-:W-:-:S05]  /*0120*/  FSEL R5, R14, RZ, !P1 ;  /* 0x000000ff0e057208 */ /* 0x000fca0004800000 */
[----:B------:R-:W1:Y:S02]  /*0130*/  SHFL.BFLY PT, R8, R5, 0x10, 0x1f ;  /* 0x0e001f0005087f89 */ /* 0x000e6400000e0000 */
[----:B-1----:R-:W-:Y:S01]  /*0140*/  FADD R8, R5, R8 ;  /* 0x0000000805087221 */ /* 0x002fe20000000000 */
[----:B------:R-:W-:-:S04]  /*0150*/  SHF.R.U32.HI R5, RZ, 0x3, R13 ;  /* 0x00000003ff057819 */ /* 0x000fc8000001160d */
[----:B------:R-:W1:Y:S02]  /*0160*/  SHFL.BFLY PT, R9, R8, 0x8, 0x1f ;  /* 0x0d001f0008097f89 */ /* 0x000e6400000e0000 */
[----:B-1----:R-:W-:Y:S01]  /*0170*/  FADD R9, R8, R9 ;  /* 0x0000000908097221 */ /* 0x002fe20000000000 */
[----:B------:R-:W-:-:S04]  /*0180*/  LOP3.LUT R8, R5, 0x4, RZ, 0xc0, !PT ;  /* 0x0000000405087812 */ /* 0x000fc800078ec0ff */
[----:B------:R-:W1:Y:S02]  /*0190*/  SHFL.BFLY PT, R10, R9, 0x4, 0x1f ;  /* 0x0c801f00090a7f89 */ /* 0x000e6400000e0000 */
[----:B-1----:R-:W-:-:S05]  /*01a0*/  FADD R10, R9, R10 ;  /* 0x0000000a090a7221 */ /* 0x002fca0000000000 */
[----:B------:R-:W1:Y:S02]  /*01b0*/  SHFL.BFLY PT, R11, R10, 0x2, 0x1f ;  /* 0x0c401f000a0b7f89 */ /* 0x000e6400000e0000 */
[----:B-1----:R-:W-:-:S05]  /*01c0*/  FADD R11, R10, R11 ;  /* 0x0000000b0a0b7221 */ /* 0x002fca0000000000 */
[----:B------:R-:W1:Y:S02]  /*01d0*/  SHFL.BFLY PT, R6, R11, 0x1, 0x1f ;  /* 0x0c201f000b067f89 */ /* 0x000e6400000e0000 */
[----:B-1----:R-:W-:Y:S01]  /*01e0*/  FADD R9, R11, R6 ;  /* 0x000000060b097221 */ /* 0x002fe20000000000 */
[----:B------:R-:W-:-:S04]  /*01f0*/  LOP3.LUT R6, R13, 0x1, RZ, 0xc0, !PT ;  /* 0x000000010d067812 */ /* 0x000fc800078ec0ff */
[----:B------:R-:W-:Y:S01]  /*0200*/  @!P2 STS [R8+UR4], R9 ;  /* 0x000000090800a988 */ /* 0x000fe20008000804 */
[----:B------:R-:W-:Y:S01]  /*0210*/  BAR.SYNC.DEFER_BLOCKING 0x0 ;  /* 0x0000000000007b1d */ /* 0x000fe20000010000 */
[----:B------:R-:W-:-:S04]  /*0220*/  ISETP.NE.U32.AND P0, PT, R6, 0x1, PT ;  /* 0x000000010600780c */ /* 0x000fc80003f05070 */
[----:B------:R-:W-:Y:S01]  /*0230*/  ISETP.LT.AND P0, PT, R13, 0x2, P0 ;  /* 0x000000020d00780c */ /* 0x000fe20000701270 */
[----:B------:R-:W1:Y:S04]  /*0240*/  @!P3 LDS R12, [R7] ;  /* 0x00000000070cb984 */ /* 0x000e680000000800 */
[----:B-1----:R-:W1:Y:S02]  /*0250*/  SHFL.BFLY PT, R5, R12, 0x1, 0x1f ;  /* 0x0c201f000c057f89 */ /* 0x002e6400000e0000 */
[----:B-1----:R-:W-:-:S06]  /*0260*/  FADD R10, R12, R5 ;  /* 0x000000050c0a7221 */ /* 0x002fcc0000000000 */
[----:B------:R-:W-:Y:S01]  /*0270*/  @P0 STS [R7], R10 ;  /* 0x0000000a07000388 */ /* 0x000fe20000000800 */
[----:B------:R-:W-:Y:S06]  /*0280*/  BAR.SYNC.DEFER_BLOCKING 0x0 ;  /* 0x0000000000007b1d */ /* 0x000fec0000010000 */
[----:B------:R-:W1:Y:S02]  /*0290*/  LDS R5, [UR4] ;  /* 0x00000004ff057984 */ /* 0x000e640008000800 */
[----:B-1----:R-:W-:-:S04]  /*02a0*/  FMUL R5, R5, 0.015625 ;  /* 0x3c80000005057820 */ /* 0x002fc80000400000 */
[----:B------:R-:W-:-:S04]  /*02b0*/  FADD R6, R14, -R5 ;  /* 0x800000050e067221 */ /* 0x000fc80000000000 */
[----:B------:R-:W-:-:S05]  /*02c0*/  FMUL R9, R6, R6 ;  /* 0x0000000606097220 */ /* 0x000fca0000400000 */
[----:B------:R-:W-:-:S05]  /*02d0*/  FSEL R9, R9, RZ, !P1 ;  /* 0x000000ff09097208 */ /* 0x000fca0004800000 */
[----:B------:R-:W1:Y:S02]  /*02e0*/  SHFL.BFLY PT, R12, R9, 0x10, 0x1f ;  /* 0x0e001f00090c7f89 */ /* 0x000e6400000e0000 */
[----:B-1----:R-:W-:-:S05]  /*02f0*/  FADD R12, R9, R12 ;  /* 0x0000000c090c7221 */ /* 0x002fca0000000000 */
[----:B------:R-:W1:Y:S02]  /*0300*/  SHFL.BFLY PT, R11, R12, 0x8, 0x1f ;  /* 0x0d001f000c0b7f89 */ /* 0x000e6400000e0000 */
[----:B-1----:R-:W-:-:S05]  /*0310*/  FADD R11, R12, R11 ;  /* 0x0000000b0c0b7221 */ /* 0x002fca0000000000 */
[----:B------:R-:W1:Y:S02]  /*0320*/  SHFL.BFLY PT, R10, R11, 0x4, 0x1f ;  /* 0x0c801f000b0a7f89 */ /* 0x000e6400000e0000 */
[----:B-1----:R-:W-:-:S05]  /*0330*/  FADD R10, R11, R10 ;  /* 0x0000000a0b0a7221 */ /* 0x002fca0000000000 */
[----:B------:R-:W1:Y:S02]  /*0340*/  SHFL.BFLY PT, R13, R10, 0x2, 0x1f ;  /* 0x0c401f000a0d7f89 */ /* 0x000e6400000e0000 */
[----:B-1----:R-:W-:Y:S01]  /*0350*/  FADD R13, R10, R13 ;  /* 0x0000000d0a0d7221 */ /* 0x002fe20000000000 */
[----:B------:R-:W-:-:S04]  /*0360*/  MOV R10, 0x3c800000 ;  /* 0x3c800000000a7802 */ /* 0x000fc80000000f00 */
[----:B------:R-:W1:Y:S02]  /*0370*/  SHFL.BFLY PT, R14, R13, 0x1, 0x1f ;  /* 0x0c201f000d0e7f89 */ /* 0x000e6400000e0000 */
[----:B-1----:R-:W-:Y:S01]  /*0380*/  FADD R17, R13, R14 ;  /* 0x0000000e0d117221 */ /* 0x002fe20000000000 */
[----:B------:R-:W-:Y:S08]  /*0390*/  BAR.SYNC.DEFER_BLOCKING 0x0 ;  /* 0x0000000000007b1d */ /* 0x000ff00000010000 */
[----:B------:R-:W1:Y:S01]  /*03a0*/  LDC.64 R12, c[0x0][0x220] ;  /* 0x00008800ff0c7b82 */ /* 0x000e620000000a00 */
[----:B------:R2:W-:Y:S07]  /*03b0*/  @!P2 STS [R8+UR4], R17 ;  /* 0x000000110800a988 */ /* 0x0005ee0008000804 */
[----:B------:R-:W-:Y:S01]  /*03c0*/  BAR.SYNC.DEFER_BLOCKING 0x0 ;  /* 0x0000000000007b1d */ /* 0x000fe20000010000 */
[----:B------:R-:W-:Y:S01]  /*03d0*/  ISETP.EQ.AND P2, PT, R3, RZ, !P1 ;  /* 0x000000ff0300720c */ /* 0x000fe20004f42270 */
[----:B-1----:R-:W-:Y:S01]  /*03e0*/  IMAD.WIDE R12, R2, 0x4, R12 ;  /* 0x00000004020c7825 */ /* 0x002fe200078e020c */
[----:B--2---:R-:W-:-:S04]  /*03f0*/  SHF.R.S32.HI R17, RZ, 0x1f, R0 ;  /* 0x0000001fff117819 */ /* 0x004fc80000011400 */
[----:B------:R-:W-:-:S04]  /*0400*/  LEA.HI R17, R17, R0, RZ, 0x8 ;  /* 0x0000000011117211 */ /* 0x000fc800078f40ff */
[C---:B------:R-:W-:Y:S02]  /*0410*/  LOP3.LUT R19, R17.reuse, 0x3ffff00, RZ, 0xc0, !PT ;  /* 0x03ffff0011137812 */ /* 0x040fe400078ec0ff */
[----:B------:R-:W-:-:S04]  /*0420*/  SHF.L.U32 R17, R17, 0x7, RZ ;  /* 0x0000000711117819 */ /* 0x000fc800000006ff */
[----:B------:R-:W-:Y:S01]  /*0430*/  LOP3.LUT R17, R17, 0xffff8000, RZ, 0xc0, !PT ;  /* 0xffff800011117812 */ /* 0x000fe200078ec0ff */
[----:B------:R-:W1:Y:S04]  /*0440*/  @!P3 LDS R4, [R7] ;  /* 0x000000000704b984 */ /* 0x000e680000000800 */
[----:B-1----:R-:W1:Y:S02]  /*0450*/  SHFL.BFLY PT, R9, R4, 0x1, 0x1f ;  /* 0x0c201f0004097f89 */ /* 0x002e6400000e0000 */
[----:B-1----:R-:W-:Y:S01]  /*0460*/  FADD R14, R4, R9 ;  /* 0x00000009040e7221 */ /* 0x002fe20000000000 */
[----:B------:R-:W-:-:S04]  /*0470*/  IADD3 R4, -R19, R0, RZ ;  /* 0x0000000013047210 */ /* 0x000fc80007ffe1ff */
[----:B------:R-:W-:Y:S01]  /*0480*/  @P0 STS [R7], R14 ;  /* 0x0000000e07000388 */ /* 0x000fe20000000800 */
[----:B------:R-:W-:Y:S01]  /*0490*/  LEA R4, R4, R3, 0x6 ;  /* 0x0000000304047211 */ /* 0x000fe200078e30ff */
[----:B------:R-:W-:Y:S03]  /*04a0*/  BAR.SYNC.DEFER_BLOCKING 0x0 ;  /* 0x0000000000007b1d */ /* 0x000fe60000010000 */
[----:B------:R-:W-:-:S03]  /*04b0*/  IADD3 R17, R4, R17, RZ ;  /* 0x0000001104117210 */ /* 0x000fc60007ffe0ff */
[----:B------:R-:W1:Y:S02]  /*04c0*/  LDS R9, [UR4] ;  /* 0x00000004ff097984 */ /* 0x000e640008000800 */
[----:B-1----:R-:W-:Y:S02]  /*04d0*/  FFMA R15, R9, R10, 9.9999997473787516356e-06 ;  /* 0x3727c5ac090f7423 */ /* 0x002fe4000000000a */
[----:B------:R-:W1:Y:S04]  /*04e0*/  LDC.64 R10, c[0x0][0x228] ;  /* 0x00008a00ff0a7b82 */ /* 0x000e680000000a00 */
[----:B------:R-:W2:Y:S04]  /*04f0*/  MUFU.RSQ R15, R15 ;  /* 0x0000000f000f7308 */ /* 0x000ea80000001400 */
[----:B------:R-:W3:Y:S01]  /*0500*/  LDC.64 R8, c[0x0][0x230] ;  /* 0x00008c00ff087b82 */ /* 0x000ee20000000a00 */
[----:B--2---:R-:W-:-:S07]  /*0510*/  FMUL R21, R6, R15 ;  /* 0x0000000f06157220 */ /* 0x004fce0000400000 */
[----:B------:R-:W2:Y:S01]  /*0520*/  LDC.64 R6, c[0x0][0x218] ;  /* 0x00008600ff067b82 */ /* 0x000ea20000000a00 */
[----:B------:R-:W-:Y:S01]  /*0530*/  FSETP.GT.AND P0, PT, R21, RZ, PT ;  /* 0x000000ff1500720b */ /* 0x000fe20003f04000 */
[----:B-1----:R-:W-:-:S04]  /*0540*/  IMAD.WIDE R10, R17, 0x4, R10 ;  /* 0x00000004110a7825 */ /* 0x002fc800078e020a */
[----:B---3--:R-:W-:-:S08]  /*0550*/  IMAD.WIDE R8, R0, 0x4, R8 ;  /* 0x0000000400087825 */ /* 0x008fd000078e0208 */
[----:B------:R-:W-:-:S05]  /*0560*/  @!P0 FMUL R21, R21, 0.20000000298023223877 ;  /* 0x3e4ccccd15158820 */ /* 0x000fca0000400000 */
[----:B------:R1:W-:Y:S01]  /*0570*/  @!P1 STG.E desc[UR6][R12.64], R21 ;  /* 0x000000150c009986 */ /* 0x0003e2000c101906 */
[----:B--2---:R-:W-:-:S03]  /*0580*/  IMAD.WIDE R6, R0, 0x4, R6 ;  /* 0x0000000400067825 */ /* 0x004fc600078e0206 */
[----:B------:R1:W-:Y:S04]  /*0590*/  @!P1 STG.E desc[UR6][R10.64], R21 ;  /* 0x000000150a009986 */ /* 0x0003e8000c101906 */
[----:B------:R1:W-:Y:S01]  /*05a0*/  @P2 STG.E desc[UR6][R8.64], R15 ;  /* 0x0000000f08002986 */ /* 0x0003e2000c101906 */
[----:B------:R-:W-:Y:S05]  /*05b0*/  @!P2 EXIT ;  /* 0x000000000000a94d */ /* 0x000fea0003800000 */
[----:B------:R-:W-:Y:S01]  /*05c0*/  STG.E desc[UR6][R6.64], R5 ;  /* 0x0000000506007986 */ /* 0x000fe2000c101906 */
[----:B------:R-:W-:Y:S05]  /*05d0*/  EXIT ;  /* 0x000000000000794d */ /* 0x000fea0003800000 */
.L_x_0:
[----:B------:R-:W-:-:S00]  /*05e0*/  BRA `(.L_x_0) ;  /* 0xfffffffc00fc7947 */ /* 0x000fc0000383ffff */
[----:B------:R-:W-:-:S00]  /*05f0*/  NOP ;  /* 0x0000000000007918 */ /* 0x000fc00000000000 */
        /* <DEDUP_REMOVED lines=8> */
.L_x_1:


//--------------------- .nv.global.init           --------------------------
	.section	.nv.global.init,"aw",@progbits
.nv.global.init:
	.type		_$_str,@object
	.size		_$_str,(.L_0 - _$_str)
_$_str:
        /*0000*/ 	.byte	0x5f, 0x5f, 0x43, 0x55, 0x44, 0x41, 0x5f, 0x46, 0x54, 0x5a, 0x00
.L_0:


//--------------------- .nv.shared.triton_per_fused__native_batch_norm_legit_cat_leaky_relu_10 --------------------------
	.section	.nv.shared.triton_per_fused__native_batch_norm_legit_cat_leaky_relu_10,"aw",@nobits
	.sectionflags	@""
	.align	16
	.zero		1024


//--------------------- .nv.constant0.triton_per_fused__native_batch_norm_legit_cat_leaky_relu_10 --------------------------
	.section	.nv.constant0.triton_per_fused__native_batch_norm_legit_cat_leaky_relu_10,"a",@progbits
	.sectionflags	@""
	.align	4
.nv.constant0.triton_per_fused__native_batch_norm_legit_cat_leaky_relu_10:
	.zero		576
